	.headerflags	@"EF_CUDA_TEXMODE_UNIFIED EF_CUDA_64BIT_ADDRESS EF_CUDA_ACCELERATORS EF_CUDA_SM90 EF_CUDA_VIRTUAL_SM(EF_CUDA_SM90)"
	.elftype	@"ET_EXEC"


//--------------------- .nv.info                  --------------------------
	.section	.nv.info,"",@"SHT_CUDA_INFO"
	.align	4


	//----- nvinfo : EIATTR_REGCOUNT
	.align		4
        /*0000*/ 	.byte	0x04, 0x2f
        /*0002*/ 	.short	(.L_1 - .L_0)
	.align		4
.L_0:
        /*0004*/ 	.word	index@(triton_poi_fused_4)
        /*0008*/ 	.word	0x00000016


	//----- nvinfo : EIATTR_MIN_STACK_SIZE
	.align		4
.L_1:
        /*000c*/ 	.byte	0x04, 0x12
        /*000e*/ 	.short	(.L_3 - .L_2)
	.align		4
.L_2:
        /*0010*/ 	.word	index@(triton_poi_fused_4)
        /*0014*/ 	.word	0x00000000


	//----- nvinfo : EIATTR_FRAME_SIZE
	.align		4
.L_3:
        /*0018*/ 	.byte	0x04, 0x11
        /*001a*/ 	.short	(.L_5 - .L_4)
	.align		4
.L_4:
        /*001c*/ 	.word	index@(triton_poi_fused_4)
        /*0020*/ 	.word	0x00000000


	//----- nvinfo : EIATTR_MIN_STACK_SIZE
	.align		4
.L_5:
        /*0024*/ 	.byte	0x04, 0x12
        /*0026*/ 	.short	(.L_7 - .L_6)
	.align		4
.L_6:
        /*0028*/ 	.word	index@(triton_poi_fused_4)
        /*002c*/ 	.word	0x00000000
.L_7:


//--------------------- .nv.info.triton_poi_fused_4 --------------------------
	.section	.nv.info.triton_poi_fused_4,"",@"SHT_CUDA_INFO"
	.sectionflags	@""
	.align	4


	//----- nvinfo : EIATTR_CUDA_API_VERSION
	.align		4
        /*0000*/ 	.byte	0x04, 0x37
        /*0002*/ 	.short	(.L_9 - .L_8)
.L_8:
        /*0004*/ 	.word	0x0000007c


	//----- nvinfo : EIATTR_KPARAM_INFO
	.align		4
.L_9:
        /*0008*/ 	.byte	0x04, 0x17
        /*000a*/ 	.short	(.L_11 - .L_10)
.L_10:
        /*000c*/ 	.word	0x00000000
        /*0010*/ 	.short	0x0003
        /*0012*/ 	.short	0x0014
        /*0014*/ 	.byte	0x00, 0xf0, 0x11, 0x00


	//----- nvinfo : EIATTR_KPARAM_INFO
	.align		4
.L_11:
        /*0018*/ 	.byte	0x04, 0x17
        /*001a*/ 	.short	(.L_13 - .L_12)
.L_12:
        /*001c*/ 	.word	0x00000000
        /*0020*/ 	.short	0x0002
        /*0022*/ 	.short	0x0010
        /*0024*/ 	.byte	0x00, 0xf0, 0x11, 0x00


	//----- nvinfo : EIATTR_KPARAM_INFO
	.align		4
.L_13:
        /*0028*/ 	.byte	0x04, 0x17
        /*002a*/ 	.short	(.L_15 - .L_14)
.L_14:
        /*002c*/ 	.word	0x00000000
        /*0030*/ 	.short	0x0001
        /*0032*/ 	.short	0x0008
        /*0034*/ 	.byte	0x00, 0xf4, 0x21, 0x00


	//----- nvinfo : EIATTR_KPARAM_INFO
	.align		4
.L_15:
        /*0038*/ 	.byte	0x04, 0x17
        /*003a*/ 	.short	(.L_17 - .L_16)
.L_16:
        /*003c*/ 	.word	0x00000000
        /*0040*/ 	.short	0x0000
        /*0042*/ 	.short	0x0000
        /*0044*/ 	.byte	0x00, 0xf4, 0x21, 0x00


	//----- nvinfo : EIATTR_SPARSE_MMA_MASK
	.align		4
.L_17:
        /*0048*/ 	.byte	0x03, 0x50
        /*004a*/ 	.short	0x0000


	//----- nvinfo : EIATTR_MAXREG_COUNT
	.align		4
        /*004c*/ 	.byte	0x03, 0x1b
        /*004e*/ 	.short	0x00ff


	//----- nvinfo : EIATTR_EXIT_INSTR_OFFSETS
	.align		4
        /*0050*/ 	.byte	0x04, 0x1c
        /*0052*/ 	.short	(.L_19 - .L_18)


	//   ....[0]....
.L_18:
        /*0054*/ 	.word	0x00000470


	//   ....[1]....
        /*0058*/ 	.word	0x000004c0


	//----- nvinfo : EIATTR_REQNTID
	.align		4
.L_19:
        /*005c*/ 	.byte	0x04, 0x10
        /*005e*/ 	.short	(.L_21 - .L_20)
.L_20:
        /*0060*/ 	.word	0x00000080
        /*0064*/ 	.word	0x00000001
        /*0068*/ 	.word	0x00000001


	//----- nvinfo : EIATTR_CBANK_PARAM_SIZE
	.align		4
.L_21:
        /*006c*/ 	.byte	0x03, 0x19
        /*006e*/ 	.short	0x0018


	//----- nvinfo : EIATTR_PARAM_CBANK
	.align		4
        /*0070*/ 	.byte	0x04, 0x0a
        /*0072*/ 	.short	(.L_23 - .L_22)
	.align		4
.L_22:
        /*0074*/ 	.word	index@(.nv.constant0.triton_poi_fused_4)
        /*0078*/ 	.short	0x0210
        /*007a*/ 	.short	0x0018


	//----- nvinfo : EIATTR_SW_WAR
	.align		4
.L_23:
        /*007c*/ 	.byte	0x04, 0x36
        /*007e*/ 	.short	(.L_25 - .L_24)
.L_24:
        /*0080*/ 	.word	0x00000008
.L_25:


//--------------------- .nv.callgraph             --------------------------
	.section	.nv.callgraph,"",@"SHT_CUDA_CALLGRAPH"
	.align	4
	.sectionentsize	8
	.align		4
        /*0000*/ 	.word	0x00000000
	.align		4
        /*0004*/ 	.word	0xffffffff
	.align		4
        /*0008*/ 	.word	0x00000000
	.align		4
        /*000c*/ 	.word	0xfffffffe
	.align		4
        /*0010*/ 	.word	0x00000000
	.align		4
        /*0014*/ 	.word	0xfffffffd
	.align		4
        /*0018*/ 	.word	0x00000000
	.align		4
        /*001c*/ 	.word	0xfffffffc


//--------------------- .text.triton_poi_fused_4  --------------------------
	.section	.text.triton_poi_fused_4,"ax",@progbits
	.sectionflags	@"SHF_BARRIERS=1"
	.align	128
        .global         triton_poi_fused_4
        .type           triton_poi_fused_4,@function
        .size           triton_poi_fused_4,(.L_x_1 - triton_poi_fused_4)
        .other          triton_poi_fused_4,@"STO_CUDA_ENTRY STV_DEFAULT"
triton_poi_fused_4:
.text.triton_poi_fused_4:
[----:B------:R-:W0:Y:S02]  /*0000*/  LDC R1, c[0x0][0x28] ;  /* 0x00000a00ff017b82 */ /* 0x000e240000000800 */
[----:B------:R-:W1:Y:S01]  /*0010*/  S2R R3, SR_CTAID.Z ;  /* 0x0000000000037919 */ /* 0x000e620000002700 */
[----:B------:R-:W1:Y:S01]  /*0020*/  S2UR UR4, SR_CTAID.Y ;  /* 0x00000000000479c3 */ /* 0x000e620000002600 */
[----:B------:R-:W-:Y:S01]  /*0030*/  CS2R R6, SRZ ;  /* 0x0000000000067805 */ /* 0x000fe2000001ff00 */
[----:B------:R-:W-:Y:S01]  /*0040*/  ULDC.64 UR6, c[0x0][0x208] ;  /* 0x0000820000067ab9 */ /* 0x000fe20000000a00 */
[----:B------:R-:W2:Y:S01]  /*0050*/  S2R R2, SR_TID.X ;  /* 0x0000000000027919 */ /* 0x000ea20000002100 */
[----:B------:R-:W3:Y:S04]  /*0060*/  S2R R11, SR_CTAID.X ;  /* 0x00000000000b7919 */ /* 0x000ee80000002500 */
[----:B------:R-:W1:Y:S08]  /*0070*/  LDC R0, c[0x0][0x10] ;  /* 0x00000400ff007b82 */ /* 0x000e700000000800 */
[----:B------:R-:W4:Y:S01]  /*0080*/  LDC.64 R8, c[0x0][0x210] ;  /* 0x00008400ff087b82 */ /* 0x000f220000000a00 */
[----:B-1----:R-:W-:Y:S01]  /*0090*/  IMAD R3, R3, R0, UR4 ;  /* 0x0000000403037e24 */ /* 0x002fe2000f8e0200 */
[----:B--2---:R-:W-:-:S04]  /*00a0*/  LOP3.LUT R16, R2, 0x7f, RZ, 0xc0, !PT ;  /* 0x0000007f02107812 */ /* 0x004fc800078ec0ff */
[----:B------:R-:W-:Y:S01]  /*00b0*/  PRMT R10, R16, 0x6540, R3 ;  /* 0x00006540100a7816 */ /* 0x000fe20000000003 */
[----:B---3--:R-:W-:-:S03]  /*00c0*/  IMAD.SHL.U32 R0, R11, 0x4, RZ ;  /* 0x000000040b007824 */ /* 0x008fc600078e00ff */
[----:B------:R-:W-:Y:S02]  /*00d0*/  LOP3.LUT R4, R10, 0x80, RZ, 0xfc, !PT ;  /* 0x000000800a047812 */ /* 0x000fe400078efcff */
[----:B------:R-:W-:-:S03]  /*00e0*/  ISETP.GE.AND P0, PT, R0, 0x4, PT ;  /* 0x000000040000780c */ /* 0x000fc60003f06270 */
[C-C-:B------:R-:W-:Y:S01]  /*00f0*/  IMAD.IADD R5, R4.reuse, 0x1, R11.reuse ;  /* 0x0000000104057824 */ /* 0x140fe200078e020b */
[----:B------:R-:W-:Y:S01]  /*0100*/  ISETP.LT.AND P1, PT, R4, 0x48000, !P0 ;  /* 0x000480000400780c */ /* 0x000fe20004721270 */
[C---:B------:R-:W-:Y:S01]  /*0110*/  IMAD.IADD R11, R10.reuse, 0x1, R11 ;  /* 0x000000010a0b7824 */ /* 0x040fe200078e020b */
[----:B------:R-:W-:Y:S01]  /*0120*/  ISETP.LT.AND P0, PT, R10, 0x48000, !P0 ;  /* 0x000480000a00780c */ /* 0x000fe20004701270 */
[----:B------:R-:W-:Y:S01]  /*0130*/  IMAD.SHL.U32 R15, R5, 0x4, RZ ;  /* 0x00000004050f7824 */ /* 0x000fe200078e00ff */
[----:B------:R-:W-:Y:S01]  /*0140*/  CS2R R4, SRZ ;  /* 0x0000000000047805 */ /* 0x000fe2000001ff00 */
[----:B------:R-:W-:Y:S02]  /*0150*/  IMAD.SHL.U32 R11, R11, 0x4, RZ ;  /* 0x000000040b0b7824 */ /* 0x000fe400078e00ff */
[----:B----4-:R-:W-:-:S04]  /*0160*/  IMAD.WIDE R14, R15, 0x4, R8 ;  /* 0x000000040f0e7825 */ /* 0x010fc800078e0208 */
[----:B------:R-:W-:Y:S01]  /*0170*/  IMAD.WIDE R12, R11, 0x4, R8 ;  /* 0x000000040b0c7825 */ /* 0x000fe200078e0208 */
[----:B------:R-:W-:Y:S02]  /*0180*/  CS2R R8, SRZ ;  /* 0x0000000000087805 */ /* 0x000fe4000001ff00 */
[----:B------:R-:W-:Y:S01]  /*0190*/  CS2R R10, SRZ ;  /* 0x00000000000a7805 */ /* 0x000fe2000001ff00 */
[----:B------:R1:W2:Y:S05]  /*01a0*/  @P1 LDG.E.EL.128 R4, desc[UR6][R14.64] ;  /* 0x000000060e041981 */ /* 0x0002aa000c2e1d00 */
[----:B------:R-:W3:Y:S01]  /*01b0*/  @P0 LDG.E.EL.128 R8, desc[UR6][R12.64] ;  /* 0x000000060c080981 */ /* 0x000ee2000c2e1d00 */
[----:B------:R-:W4:Y:S01]  /*01c0*/  S2UR UR5, SR_CgaCtaId ;  /* 0x00000000000579c3 */ /* 0x000f220000008800 */
[----:B------:R-:W-:Y:S01]  /*01d0*/  UMOV UR4, 0x400 ;  /* 0x0000040000047882 */ /* 0x000fe20000000000 */
[----:B------:R-:W-:Y:S01]  /*01e0*/  IMAD.SHL.U32 R17, R2, 0x4, RZ ;  /* 0x0000000402117824 */ /* 0x000fe200078e00ff */
[----:B------:R-:W-:-:S02]  /*01f0*/  SHF.R.U32.HI R18, RZ, 0x4, R2 ;  /* 0x00000004ff127819 */ /* 0x000fc40000011602 */
[----:B------:R-:W-:Y:S02]  /*0200*/  SHF.R.U32.HI R2, RZ, 0x6, R2 ;  /* 0x00000006ff027819 */ /* 0x000fe40000011602 */
[----:B-1----:R-:W-:Y:S02]  /*0210*/  LOP3.LUT R15, R18, 0x4, RZ, 0xc0, !PT ;  /* 0x00000004120f7812 */ /* 0x002fe400078ec0ff */
[----:B------:R-:W-:-:S04]  /*0220*/  LOP3.LUT R18, R17, 0xfc, RZ, 0xc0, !PT ;  /* 0x000000fc11127812 */ /* 0x000fc800078ec0ff */
[----:B------:R-:W-:-:S04]  /*0230*/  PRMT R18, R18, 0x6540, R3 ;  /* 0x0000654012127816 */ /* 0x000fc80000000003 */
[C---:B------:R-:W-:Y:S01]  /*0240*/  ISETP.GE.AND P0, PT, R18.reuse, 0x48000, PT ;  /* 0x000480001200780c */ /* 0x040fe20003f06270 */
[----:B------:R-:W-:Y:S01]  /*0250*/  IMAD.HI R3, R18, 0x2aaaaaab, RZ ;  /* 0x2aaaaaab12037827 */ /* 0x000fe200078e02ff */
[----:B----4-:R-:W-:-:S06]  /*0260*/  UPRMT UR4, UR5, 0x654, UR4 ;  /* 0x0000065405047896 */ /* 0x010fcc0008000004 */
[----:B------:R-:W-:Y:S02]  /*0270*/  LEA R19, R16, UR4, 0x2 ;  /* 0x0000000410137c11 */ /* 0x000fe4000f8e10ff */
[----:B------:R-:W-:-:S05]  /*0280*/  LOP3.LUT R16, R17, 0x1fc, RZ, 0xc0, !PT ;  /* 0x000001fc11107812 */ /* 0x000fca00078ec0ff */
[----:B------:R-:W-:-:S05]  /*0290*/  IMAD.IADD R15, R16, 0x1, R15 ;  /* 0x00000001100f7824 */ /* 0x000fca00078e020f */
[----:B------:R-:W-:Y:S01]  /*02a0*/  LEA R15, R15, UR4, 0x2 ;  /* 0x000000040f0f7c11 */ /* 0x000fe2000f8e10ff */
[----:B--2---:R-:W-:Y:S04]  /*02b0*/  STS [R19+0x200], R4 ;  /* 0x0002000413007388 */ /* 0x004fe80000000800 */
[----:B------:R1:W-:Y:S04]  /*02c0*/  STS [R19+0x610], R5 ;  /* 0x0006100513007388 */ /* 0x0003e80000000800 */
[----:B------:R2:W-:Y:S04]  /*02d0*/  STS [R19+0xa20], R6 ;  /* 0x000a200613007388 */ /* 0x0005e80000000800 */
[----:B------:R4:W-:Y:S01]  /*02e0*/  STS [R19+0xe30], R7 ;  /* 0x000e300713007388 */ /* 0x0009e20000000800 */
[----:B-1----:R-:W1:Y:S03]  /*02f0*/  LDC.64 R4, c[0x0][0x218] ;  /* 0x00008600ff047b82 */ /* 0x002e660000000a00 */
[----:B---3--:R-:W-:Y:S01]  /*0300*/  STS [R19], R8 ;  /* 0x0000000813007388 */ /* 0x008fe20000000800 */
[----:B--2---:R-:W-:-:S03]  /*0310*/  SHF.R.U32.HI R6, RZ, 0x1f, R3 ;  /* 0x0000001fff067819 */ /* 0x004fc60000011603 */
[----:B------:R2:W-:Y:S01]  /*0320*/  STS [R19+0x410], R9 ;  /* 0x0004100913007388 */ /* 0x0005e20000000800 */
[----:B----4-:R-:W-:-:S03]  /*0330*/  LEA.HI.SX32 R7, R3, R6, 0x1a ;  /* 0x0000000603077211 */ /* 0x010fc600078fd2ff */
[----:B------:R-:W-:Y:S01]  /*0340*/  STS [R19+0x820], R10 ;  /* 0x0008200a13007388 */ /* 0x000fe20000000800 */
[----:B------:R-:W-:Y:S02]  /*0350*/  SGXT.U32 R3, R2, 0x1 ;  /* 0x000000010203781a */ /* 0x000fe40000000000 */
[----:B------:R-:W-:Y:S01]  /*0360*/  LOP3.LUT R2, R16, 0x200, RZ, 0xfc, !PT ;  /* 0x0000020010027812 */ /* 0x000fe200078efcff */
[----:B------:R-:W-:Y:S01]  /*0370*/  STS [R19+0xc30], R11 ;  /* 0x000c300b13007388 */ /* 0x000fe20000000800 */
[----:B------:R-:W-:Y:S01]  /*0380*/  LOP3.LUT R3, R0, R3, RZ, 0xfc, !PT ;  /* 0x0000000300037212 */ /* 0x000fe200078efcff */
[----:B------:R-:W-:Y:S01]  /*0390*/  IMAD R0, R7, -0x180, R18 ;  /* 0xfffffe8007007824 */ /* 0x000fe200078e0212 */
[----:B------:R-:W-:Y:S01]  /*03a0*/  SHF.R.U32.HI R2, RZ, 0x6, R2 ;  /* 0x00000006ff027819 */ /* 0x000fe20000011602 */
[----:B------:R-:W-:Y:S01]  /*03b0*/  BAR.SYNC.DEFER_BLOCKING 0x0 ;  /* 0x0000000000007b1d */ /* 0x000fe20000010000 */
[----:B------:R-:W-:Y:S01]  /*03c0*/  LOP3.LUT R6, R3, 0x2, RZ, 0xfc, !PT ;  /* 0x0000000203067812 */ /* 0x000fe200078efcff */
[----:B------:R-:W-:Y:S01]  /*03d0*/  IMAD R0, R7, 0x600, R0 ;  /* 0x0000060007007824 */ /* 0x000fe200078e0200 */
[----:B------:R-:W-:-:S02]  /*03e0*/  ISETP.LT.AND P1, PT, R3, 0x4, !P0 ;  /* 0x000000040300780c */ /* 0x000fc40004721270 */
[----:B------:R-:W-:Y:S01]  /*03f0*/  ISETP.LT.AND P0, PT, R6, 0x4, !P0 ;  /* 0x000000040600780c */ /* 0x000fe20004701270 */
[----:B------:R-:W-:Y:S01]  /*0400*/  IMAD R7, R3, 0x180, R0 ;  /* 0x0000018003077824 */ /* 0x000fe200078e0200 */
[----:B--2---:R-:W-:-:S03]  /*0410*/  LOP3.LUT R9, R2, 0xc, RZ, 0xc0, !PT ;  /* 0x0000000c02097812 */ /* 0x004fc600078ec0ff */
[----:B-1----:R-:W-:-:S04]  /*0420*/  IMAD.WIDE R2, R7, 0x4, R4 ;  /* 0x0000000407027825 */ /* 0x002fc800078e0204 */
[----:B------:R-:W-:-:S05]  /*0430*/  IMAD.IADD R9, R16, 0x1, R9 ;  /* 0x0000000110097824 */ /* 0x000fca00078e0209 */
[----:B------:R-:W-:Y:S01]  /*0440*/  LEA R9, R9, UR4, 0x2 ;  /* 0x0000000409097c11 */ /* 0x000fe2000f8e10ff */
[----:B------:R-:W1:Y:S04]  /*0450*/  LDS.128 R12, [R15] ;  /* 0x000000000f0c7984 */ /* 0x000e680000000c00 */
[----:B-1----:R1:W-:Y:S01]  /*0460*/  @P1 STG.E.128 desc[UR6][R2.64], R12 ;  /* 0x0000000c02001986 */ /* 0x0023e2000c101d06 */
[----:B------:R-:W-:Y:S05]  /*0470*/  @!P0 EXIT ;  /* 0x000000000000894d */ /* 0x000fea0003800000 */
[----:B------:R-:W0:Y:S01]  /*0480*/  LDS.128 R8, [R9+0x800] ;  /* 0x0008000009087984 */ /* 0x000e220000000c00 */
[----:B------:R-:W-:-:S04]  /*0490*/  VIADD R7, R7, 0x300 ;  /* 0x0000030007077836 */ /* 0x000fc80000000000 */
[----:B------:R-:W-:-:S05]  /*04a0*/  IMAD.WIDE R4, R7, 0x4, R4 ;  /* 0x0000000407047825 */ /* 0x000fca00078e0204 */
[----:B0-----:R-:W-:Y:S01]  /*04b0*/  STG.E.128 desc[UR6][R4.64], R8 ;  /* 0x0000000804007986 */ /* 0x001fe2000c101d06 */
[----:B------:R-:W-:Y:S05]  /*04c0*/  EXIT ;  /* 0x000000000000794d */ /* 0x000fea0003800000 */
.L_x_0:
[----:B------:R-:W-:-:S00]  /*04d0*/  BRA `(.L_x_0) ;  /* 0xfffffffc00fc7947 */ /* 0x000fc0000383ffff */
[----:B------:R-:W-:-:S00]  /*04e0*/  NOP ;  /* 0x0000000000007918 */ /* 0x000fc00000000000 */
        /* <DEDUP_REMOVED lines=9> */
.L_x_1:


//--------------------- .nv.shared.triton_poi_fused_4 --------------------------
	.section	.nv.shared.triton_poi_fused_4,"aw",@nobits
	.sectionflags	@""
	.align	16
	.zero		1024


//--------------------- .nv.constant0.triton_poi_fused_4 --------------------------
	.section	.nv.constant0.triton_poi_fused_4,"a",@progbits
	.sectionflags	@""
	.align	4
.nv.constant0.triton_poi_fused_4:
	.zero		552
